//
// Generated by NVIDIA NVVM Compiler
//
// Compiler Build ID: CL-36424714
// Cuda compilation tools, release 13.0, V13.0.88
// Based on NVVM 20.0.0
//

.version 9.0
.target sm_100
.address_size 64

	// .globl	_Z4calcPfii
// _ZZ4calcPfiiE3s_d has been demoted

.visible .entry _Z4calcPfii(
	.param .u64 .ptr .align 1 _Z4calcPfii_param_0,
	.param .u32 _Z4calcPfii_param_1,
	.param .u32 _Z4calcPfii_param_2
)
{
	.reg .pred 	%p<2>;
	.reg .b32 	%r<18>;
	.reg .b32 	%f<7>;
	.reg .b64 	%rd<9>;
	// demoted variable
	.shared .align 4 .b8 _ZZ4calcPfiiE3s_d[3072];
	ld.param.u64 	%rd2, [_Z4calcPfii_param_0];
	ld.param.u32 	%r2, [_Z4calcPfii_param_1];
	ld.param.u32 	%r3, [_Z4calcPfii_param_2];
	cvta.to.global.u64 	%rd3, %rd2;
	mov.u32 	%r4, %ctaid.x;
	mov.u32 	%r5, %ntid.x;
	mov.u32 	%r6, %tid.x;
	mad.lo.s32 	%r7, %r4, %r5, %r6;
	mov.u32 	%r8, %ctaid.y;
	mov.u32 	%r9, %ntid.y;
	mov.u32 	%r10, %tid.y;
	mad.lo.s32 	%r11, %r8, %r9, %r10;
	mad.lo.s32 	%r12, %r5, %r10, %r6;
	mul.lo.s32 	%r13, %r2, %r11;
	add.s32 	%r14, %r13, %r7;
	mul.wide.s32 	%rd4, %r14, 4;
	add.s64 	%rd1, %rd3, %rd4;
	ld.global.f32 	%f6, [%rd1];
	mov.u32 	%r15, _ZZ4calcPfiiE3s_d;
	mad.lo.s32 	%r1, %r12, 12, %r15;
	st.shared.f32 	[%r1], %f6;
	mad.lo.s32 	%r16, %r3, %r2, %r7;
	mul.wide.s32 	%rd5, %r16, 4;
	add.s64 	%rd6, %rd3, %rd5;
	ld.global.f32 	%f4, [%rd6];
	st.shared.f32 	[%r1+4], %f4;
	add.s32 	%r17, %r3, %r13;
	mul.wide.s32 	%rd7, %r17, 4;
	add.s64 	%rd8, %rd3, %rd7;
	ld.global.f32 	%f5, [%rd8];
	st.shared.f32 	[%r1+8], %f5;
	add.f32 	%f2, %f5, %f4;
	setp.leu.f32 	%p1, %f6, %f2;
	@%p1 bra 	$L__BB0_2;
	st.shared.f32 	[%r1], %f2;
	mov.f32 	%f6, %f2;
$L__BB0_2:
	st.global.f32 	[%rd1], %f6;
	ret;

}


// ===== COMPILED SASS (sm_100) =====

	.target	sm_100

	.elftype	@"ET_EXEC"


//--------------------- .note.nv.tkinfo           --------------------------
	.section	.note.nv.tkinfo,"",@"SHT_NOTE"
	.sectionflags	@"SHF_NOTE_NV_TKINFO"
	.tkinfo
        /*0018*/ 	.word	0x00000002
        /*0030*/ 	.string	""
        /*0030*/ 	.string	"ptxas"
        /*0030*/ 	.string	"Cuda compilation tools, release 13.0, V13.0.88"
        /*0030*/ 	.string	"Build cuda_13.0.r13.0/compiler.36424714_0"
        /*0030*/ 	.string	"-arch sm_100 -m 64 "



//--------------------- .note.nv.cuinfo           --------------------------
	.section	.note.nv.cuinfo,"",@"SHT_NOTE"
	.sectionflags	@"SHF_NOTE_NV_CUINFO"
        /*0018*/ 	.short	0x0002
        /*001a*/ 	.short	0x0064
        /*001c*/ 	.short	0x0082
	.zero		2


//--------------------- .nv.info                  --------------------------
	.section	.nv.info,"",@"SHT_CUDA_INFO"
	.align	4


	//----- nvinfo : EIATTR_REGCOUNT
	.align		4
        /*0000*/ 	.byte	0x04, 0x2f
        /*0002*/ 	.short	(.L_1 - .L_0)
	.align		4
.L_0:
        /*0004*/ 	.word	index@(_Z4calcPfii)
        /*0008*/ 	.word	0x00000014


	//----- nvinfo : EIATTR_FRAME_SIZE
	.align		4
.L_1:
        /*000c*/ 	.byte	0x04, 0x11
        /*000e*/ 	.short	(.L_3 - .L_2)
	.align		4
.L_2:
        /*0010*/ 	.word	index@(_Z4calcPfii)
        /*0014*/ 	.word	0x00000000


	//----- nvinfo : EIATTR_MIN_STACK_SIZE
	.align		4
.L_3:
        /*0018*/ 	.byte	0x04, 0x12
        /*001a*/ 	.short	(.L_5 - .L_4)
	.align		4
.L_4:
        /*001c*/ 	.word	index@(_Z4calcPfii)
        /*0020*/ 	.word	0x00000000
.L_5:


//--------------------- .nv.compat                --------------------------
	.section	.nv.compat,"",@"SHT_CUDA_COMPAT_INFO"
	.align	4
        /*0000*/ 	.byte	0x02, 0x09, 0x00, 0x00, 0x02, 0x02, 0x01, 0x00, 0x02, 0x05, 0x05, 0x00, 0x03, 0x07, 0x01, 0x01
        /*0010*/ 	.byte	0x02, 0x03, 0x00, 0x00, 0x02, 0x06, 0x01, 0x00, 0x04, 0x0b, 0x08, 0x00, 0x09, 0x00, 0x00, 0x00
        /*0020*/ 	.byte	0x00, 0x00, 0x00, 0x00


//--------------------- .nv.info._Z4calcPfii      --------------------------
	.section	.nv.info._Z4calcPfii,"",@"SHT_CUDA_INFO"
	.sectionflags	@""
	.align	4


	//----- nvinfo : EIATTR_CUDA_API_VERSION
	.align		4
        /*0000*/ 	.byte	0x04, 0x37
        /*0002*/ 	.short	(.L_7 - .L_6)
.L_6:
        /*0004*/ 	.word	0x00000082


	//----- nvinfo : EIATTR_KPARAM_INFO
	.align		4
.L_7:
        /*0008*/ 	.byte	0x04, 0x17
        /*000a*/ 	.short	(.L_9 - .L_8)
.L_8:
        /*000c*/ 	.word	0x00000000
        /*0010*/ 	.short	0x0002
        /*0012*/ 	.short	0x000c
        /*0014*/ 	.byte	0x00, 0xf0, 0x11, 0x00


	//----- nvinfo : EIATTR_KPARAM_INFO
	.align		4
.L_9:
        /*0018*/ 	.byte	0x04, 0x17
        /*001a*/ 	.short	(.L_11 - .L_10)
.L_10:
        /*001c*/ 	.word	0x00000000
        /*0020*/ 	.short	0x0001
        /*0022*/ 	.short	0x0008
        /*0024*/ 	.byte	0x00, 0xf0, 0x11, 0x00


	//----- nvinfo : EIATTR_KPARAM_INFO
	.align		4
.L_11:
        /*0028*/ 	.byte	0x04, 0x17
        /*002a*/ 	.short	(.L_13 - .L_12)
.L_12:
        /*002c*/ 	.word	0x00000000
        /*0030*/ 	.short	0x0000
        /*0032*/ 	.short	0x0000
        /*0034*/ 	.byte	0x00, 0xf5, 0x21, 0x00


	//----- nvinfo : EIATTR_SPARSE_MMA_MASK
	.align		4
.L_13:
        /*0038*/ 	.byte	0x03, 0x50
        /*003a*/ 	.short	0x0000


	//----- nvinfo : EIATTR_MAXREG_COUNT
	.align		4
        /*003c*/ 	.byte	0x03, 0x1b
        /*003e*/ 	.short	0x00ff


	//----- nvinfo : EIATTR_MERCURY_ISA_VERSION
	.align		4
        /*0040*/ 	.byte	0x03, 0x5f
        /*0042*/ 	.short	0x0101


	//----- nvinfo : EIATTR_VRC_CTA_INIT_COUNT
	.align		4
        /*0044*/ 	.byte	0x02, 0x4a
	.zero		1
	.zero		1


	//----- nvinfo : EIATTR_EXIT_INSTR_OFFSETS
	.align		4
        /*0048*/ 	.byte	0x04, 0x1c
        /*004a*/ 	.short	(.L_15 - .L_14)


	//   ....[0]....
.L_14:
        /*004c*/ 	.word	0x00000220


	//----- nvinfo : EIATTR_CBANK_PARAM_SIZE
	.align		4
.L_15:
        /*0050*/ 	.byte	0x03, 0x19
        /*0052*/ 	.short	0x0010


	//----- nvinfo : EIATTR_PARAM_CBANK
	.align		4
        /*0054*/ 	.byte	0x04, 0x0a
        /*0056*/ 	.short	(.L_17 - .L_16)
	.align		4
.L_16:
        /*0058*/ 	.word	index@(.nv.constant0._Z4calcPfii)
        /*005c*/ 	.short	0x0380
        /*005e*/ 	.short	0x0010


	//----- nvinfo : EIATTR_SW_WAR
	.align		4
.L_17:
        /*0060*/ 	.byte	0x04, 0x36
        /*0062*/ 	.short	(.L_19 - .L_18)
.L_18:
        /*0064*/ 	.word	0x00000008
.L_19:


//--------------------- .nv.callgraph             --------------------------
	.section	.nv.callgraph,"",@"SHT_CUDA_CALLGRAPH"
	.align	4
	.sectionentsize	8
	.align		4
        /*0000*/ 	.word	0x00000000
	.align		4
        /*0004*/ 	.word	0xffffffff
	.align		4
        /*0008*/ 	.word	0x00000000
	.align		4
        /*000c*/ 	.word	0xfffffffe
	.align		4
        /*0010*/ 	.word	0x00000000
	.align		4
        /*0014*/ 	.word	0xfffffffd
	.align		4
        /*0018*/ 	.word	0x00000000
	.align		4
        /*001c*/ 	.word	0xfffffffc


//--------------------- .text._Z4calcPfii         --------------------------
	.section	.text._Z4calcPfii,"ax",@progbits
	.align	128
        .global         _Z4calcPfii
        .type           _Z4calcPfii,@function
        .size           _Z4calcPfii,(.L_x_1 - _Z4calcPfii)
        .other          _Z4calcPfii,@"STO_CUDA_ENTRY STV_DEFAULT"
_Z4calcPfii:
.text._Z4calcPfii:
[----:B------:R-:W-:Y:S01]  /*0000*/  LDC R1, c[0x0][0x37c] ;  /* 0x0000df00ff017b82 */ /* 0x000fe20000000800 */
[----:B------:R-:W0:Y:S07]  /*0010*/  S2R R15, SR_TID.X ;  /* 0x00000000000f7919 */ /* 0x000e2e0000002100 */
[----:B------:R-:W0:Y:S01]  /*0020*/  S2UR UR6, SR_CTAID.X ;  /* 0x00000000000679c3 */ /* 0x000e220000002500 */
[----:B------:R-:W1:Y:S01]  /*0030*/  LDCU.64 UR4, c[0x0][0x358] ;  /* 0x00006b00ff0477ac */ /* 0x000e620008000a00 */
[----:B------:R-:W2:Y:S06]  /*0040*/  S2R R17, SR_TID.Y ;  /* 0x0000000000117919 */ /* 0x000eac0000002200 */
[----:B------:R-:W0:Y:S08]  /*0050*/  LDC R8, c[0x0][0x360] ;  /* 0x0000d800ff087b82 */ /* 0x000e300000000800 */
[----:B------:R-:W2:Y:S08]  /*0060*/  S2UR UR7, SR_CTAID.Y ;  /* 0x00000000000779c3 */ /* 0x000eb00000002600 */
[----:B------:R-:W2:Y:S08]  /*0070*/  LDC R0, c[0x0][0x364] ;  /* 0x0000d900ff007b82 */ /* 0x000eb00000000800 */
[----:B------:R-:W3:Y:S01]  /*0080*/  LDC.64 R10, c[0x0][0x388] ;  /* 0x0000e200ff0a7b82 */ /* 0x000ee20000000a00 */
[----:B0-----:R-:W-:-:S07]  /*0090*/  IMAD R7, R8, UR6, R15 ;  /* 0x0000000608077c24 */ /* 0x001fce000f8e020f */
[----:B------:R-:W0:Y:S01]  /*00a0*/  LDC.64 R2, c[0x0][0x380] ;  /* 0x0000e000ff027b82 */ /* 0x000e220000000a00 */
[----:B--2---:R-:W-:Y:S02]  /*00b0*/  IMAD R0, R0, UR7, R17 ;  /* 0x0000000700007c24 */ /* 0x004fe4000f8e0211 */
[----:B---3--:R-:W-:Y:S02]  /*00c0*/  IMAD R5, R10, R11, R7 ;  /* 0x0000000b0a057224 */ /* 0x008fe400078e0207 */
[CC--:B------:R-:W-:Y:S02]  /*00d0*/  IMAD R11, R0.reuse, R10.reuse, R11 ;  /* 0x0000000a000b7224 */ /* 0x0c0fe400078e020b */
[----:B------:R-:W-:Y:S02]  /*00e0*/  IMAD R9, R0, R10, R7 ;  /* 0x0000000a00097224 */ /* 0x000fe400078e0207 */
[----:B0-----:R-:W-:-:S04]  /*00f0*/  IMAD.WIDE R4, R5, 0x4, R2 ;  /* 0x0000000405047825 */ /* 0x001fc800078e0202 */
[--C-:B------:R-:W-:Y:S02]  /*0100*/  IMAD.WIDE R6, R11, 0x4, R2.reuse ;  /* 0x000000040b067825 */ /* 0x100fe400078e0202 */
[----:B-1----:R-:W2:Y:S02]  /*0110*/  LDG.E R5, desc[UR4][R4.64] ;  /* 0x0000000404057981 */ /* 0x002ea4000c1e1900 */
[----:B------:R-:W-:Y:S02]  /*0120*/  IMAD.WIDE R2, R9, 0x4, R2 ;  /* 0x0000000409027825 */ /* 0x000fe400078e0202 */
[----:B------:R-:W3:Y:S04]  /*0130*/  LDG.E R6, desc[UR4][R6.64] ;  /* 0x0000000406067981 */ /* 0x000ee8000c1e1900 */
[----:B------:R-:W4:Y:S01]  /*0140*/  LDG.E R13, desc[UR4][R2.64] ;  /* 0x00000004020d7981 */ /* 0x000f22000c1e1900 */
[----:B------:R-:W-:Y:S01]  /*0150*/  MOV R0, 0x400 ;  /* 0x0000040000007802 */ /* 0x000fe20000000f00 */
[----:B------:R-:W0:Y:S03]  /*0160*/  S2R R9, SR_CgaCtaId ;  /* 0x0000000000097919 */ /* 0x000e260000008800 */
[----:B0-----:R-:W-:Y:S01]  /*0170*/  LEA R9, R9, R0, 0x18 ;  /* 0x0000000009097211 */ /* 0x001fe200078ec0ff */
[----:B------:R-:W-:-:S04]  /*0180*/  IMAD R0, R8, R17, R15 ;  /* 0x0000001108007224 */ /* 0x000fc800078e020f */
[----:B------:R-:W-:-:S05]  /*0190*/  IMAD R0, R0, 0xc, R9 ;  /* 0x0000000c00007824 */ /* 0x000fca00078e0209 */
[----:B--2---:R-:W-:Y:S01]  /*01a0*/  STS [R0+0x4], R5 ;  /* 0x0000040500007388 */ /* 0x004fe20000000800 */
[----:B---3--:R-:W-:-:S03]  /*01b0*/  FADD R11, R5, R6 ;  /* 0x00000006050b7221 */ /* 0x008fc60000000000 */
[----:B------:R-:W-:Y:S02]  /*01c0*/  STS [R0+0x8], R6 ;  /* 0x0000080600007388 */ /* 0x000fe40000000800 */
[-C--:B----4-:R-:W-:Y:S02]  /*01d0*/  FSETP.GT.AND P0, PT, R13, R11.reuse, PT ;  /* 0x0000000b0d00720b */ /* 0x090fe40003f04000 */
[----:B------:R0:W-:Y:S11]  /*01e0*/  STS [R0], R13 ;  /* 0x0000000d00007388 */ /* 0x0001f60000000800 */
[----:B0-----:R-:W-:Y:S01]  /*01f0*/  @P0 MOV R13, R11 ;  /* 0x0000000b000d0202 */ /* 0x001fe20000000f00 */
[----:B------:R-:W-:Y:S04]  /*0200*/  @P0 STS [R0], R11 ;  /* 0x0000000b00000388 */ /* 0x000fe80000000800 */
[----:B------:R-:W-:Y:S01]  /*0210*/  STG.E desc[UR4][R2.64], R13 ;  /* 0x0000000d02007986 */ /* 0x000fe2000c101904 */
[----:B------:R-:W-:Y:S05]  /*0220*/  EXIT ;  /* 0x000000000000794d */ /* 0x000fea0003800000 */
.L_x_0:
[----:B------:R-:W-:-:S00]  /*0230*/  BRA `(.L_x_0) ;  /* 0xfffffffc00fc7947 */ /* 0x000fc0000383ffff */
[----:B------:R-:W-:-:S00]  /*0240*/  NOP ;  /* 0x0000000000007918 */ /* 0x000fc00000000000 */
        /* <DEDUP_REMOVED lines=11> */
.L_x_1:


//--------------------- .nv.shared._Z4calcPfii    --------------------------
	.section	.nv.shared._Z4calcPfii,"aw",@nobits
	.sectionflags	@""
	.align	4
.nv.shared._Z4calcPfii:
	.zero		4096


//--------------------- .nv.shared.reserved.0     --------------------------
	.section	.nv.shared.reserved.0,"aw",@nobits
	.weak		__nv_reservedSMEM_offset_0_alias
	.size		__nv_reservedSMEM_offset_0_alias, 0, 64
	.other		__nv_reservedSMEM_offset_0_alias,@"STO_CUDA_RESERVED_SHARED STV_DEFAULT"
__nv_reservedSMEM_offset_0_alias:
	.zero		0
	.zero		64


//--------------------- .nv.constant0._Z4calcPfii --------------------------
	.section	.nv.constant0._Z4calcPfii,"a",@progbits
	.sectionflags	@""
	.align	4
.nv.constant0._Z4calcPfii:
	.zero		912


//--------------------- SYMBOLS --------------------------

	.type		.nv.reservedSmem.offset0,@object
	.size		.nv.reservedSmem.offset0,0x4
	.type		.nv.reservedSmem.cap,@object
	.size		.nv.reservedSmem.cap,0x4
